//
// Generated by NVIDIA NVVM Compiler
//
// Compiler Build ID: CL-36424714
// Cuda compilation tools, release 13.0, V13.0.88
// Based on NVVM 20.0.0
//

.version 9.0
.target sm_100
.address_size 64

	// .globl	_Z11clip_kernelPKfPfffi

.visible .entry _Z11clip_kernelPKfPfffi(
	.param .u64 .ptr .align 1 _Z11clip_kernelPKfPfffi_param_0,
	.param .u64 .ptr .align 1 _Z11clip_kernelPKfPfffi_param_1,
	.param .f32 _Z11clip_kernelPKfPfffi_param_2,
	.param .f32 _Z11clip_kernelPKfPfffi_param_3,
	.param .u32 _Z11clip_kernelPKfPfffi_param_4
)
{
	.reg .pred 	%p<4>;
	.reg .b32 	%r<6>;
	.reg .b32 	%f<4>;
	.reg .b64 	%rd<13>;

	ld.param.u64 	%rd2, [_Z11clip_kernelPKfPfffi_param_0];
	ld.param.u64 	%rd3, [_Z11clip_kernelPKfPfffi_param_1];
	ld.param.f32 	%f2, [_Z11clip_kernelPKfPfffi_param_2];
	ld.param.f32 	%f3, [_Z11clip_kernelPKfPfffi_param_3];
	ld.param.u32 	%r2, [_Z11clip_kernelPKfPfffi_param_4];
	cvta.to.global.u64 	%rd1, %rd3;
	mov.u32 	%r3, %ntid.x;
	mov.u32 	%r4, %ctaid.x;
	mov.u32 	%r5, %tid.x;
	mad.lo.s32 	%r1, %r3, %r4, %r5;
	setp.ge.u32 	%p1, %r1, %r2;
	@%p1 bra 	$L__BB0_6;
	cvta.to.global.u64 	%rd4, %rd2;
	mul.wide.u32 	%rd5, %r1, 4;
	add.s64 	%rd6, %rd4, %rd5;
	ld.global.f32 	%f1, [%rd6];
	setp.geu.f32 	%p2, %f1, %f2;
	@%p2 bra 	$L__BB0_3;
	add.s64 	%rd12, %rd1, %rd5;
	st.global.f32 	[%rd12], %f2;
	bra.uni 	$L__BB0_6;
$L__BB0_3:
	setp.leu.f32 	%p3, %f1, %f3;
	@%p3 bra 	$L__BB0_5;
	add.s64 	%rd10, %rd1, %rd5;
	st.global.f32 	[%rd10], %f3;
	bra.uni 	$L__BB0_6;
$L__BB0_5:
	add.s64 	%rd8, %rd1, %rd5;
	st.global.f32 	[%rd8], %f1;
$L__BB0_6:
	ret;

}


// ===== COMPILED SASS (sm_100) =====

	.target	sm_100

	.elftype	@"ET_EXEC"


//--------------------- .note.nv.tkinfo           --------------------------
	.section	.note.nv.tkinfo,"",@"SHT_NOTE"
	.sectionflags	@"SHF_NOTE_NV_TKINFO"
	.tkinfo
        /*0018*/ 	.word	0x00000002
        /*0030*/ 	.string	""
        /*0030*/ 	.string	"ptxas"
        /*0030*/ 	.string	"Cuda compilation tools, release 13.0, V13.0.88"
        /*0030*/ 	.string	"Build cuda_13.0.r13.0/compiler.36424714_0"
        /*0030*/ 	.string	"-arch sm_100 -m 64 "



//--------------------- .note.nv.cuinfo           --------------------------
	.section	.note.nv.cuinfo,"",@"SHT_NOTE"
	.sectionflags	@"SHF_NOTE_NV_CUINFO"
        /*0018*/ 	.short	0x0002
        /*001a*/ 	.short	0x0064
        /*001c*/ 	.short	0x0082
	.zero		2


//--------------------- .nv.info                  --------------------------
	.section	.nv.info,"",@"SHT_CUDA_INFO"
	.align	4


	//----- nvinfo : EIATTR_REGCOUNT
	.align		4
        /*0000*/ 	.byte	0x04, 0x2f
        /*0002*/ 	.short	(.L_1 - .L_0)
	.align		4
.L_0:
        /*0004*/ 	.word	index@(_Z11clip_kernelPKfPfffi)
        /*0008*/ 	.word	0x0000000c


	//----- nvinfo : EIATTR_FRAME_SIZE
	.align		4
.L_1:
        /*000c*/ 	.byte	0x04, 0x11
        /*000e*/ 	.short	(.L_3 - .L_2)
	.align		4
.L_2:
        /*0010*/ 	.word	index@(_Z11clip_kernelPKfPfffi)
        /*0014*/ 	.word	0x00000000


	//----- nvinfo : EIATTR_MIN_STACK_SIZE
	.align		4
.L_3:
        /*0018*/ 	.byte	0x04, 0x12
        /*001a*/ 	.short	(.L_5 - .L_4)
	.align		4
.L_4:
        /*001c*/ 	.word	index@(_Z11clip_kernelPKfPfffi)
        /*0020*/ 	.word	0x00000000
.L_5:


//--------------------- .nv.compat                --------------------------
	.section	.nv.compat,"",@"SHT_CUDA_COMPAT_INFO"
	.align	4
        /*0000*/ 	.byte	0x02, 0x09, 0x00, 0x00, 0x02, 0x02, 0x01, 0x00, 0x02, 0x05, 0x05, 0x00, 0x03, 0x07, 0x01, 0x01
        /*0010*/ 	.byte	0x02, 0x03, 0x00, 0x00, 0x02, 0x06, 0x01, 0x00, 0x04, 0x0b, 0x08, 0x00, 0x09, 0x00, 0x00, 0x00
        /*0020*/ 	.byte	0x00, 0x00, 0x00, 0x00


//--------------------- .nv.info._Z11clip_kernelPKfPfffi --------------------------
	.section	.nv.info._Z11clip_kernelPKfPfffi,"",@"SHT_CUDA_INFO"
	.sectionflags	@""
	.align	4


	//----- nvinfo : EIATTR_CUDA_API_VERSION
	.align		4
        /*0000*/ 	.byte	0x04, 0x37
        /*0002*/ 	.short	(.L_7 - .L_6)
.L_6:
        /*0004*/ 	.word	0x00000082


	//----- nvinfo : EIATTR_KPARAM_INFO
	.align		4
.L_7:
        /*0008*/ 	.byte	0x04, 0x17
        /*000a*/ 	.short	(.L_9 - .L_8)
.L_8:
        /*000c*/ 	.word	0x00000000
        /*0010*/ 	.short	0x0004
        /*0012*/ 	.short	0x0018
        /*0014*/ 	.byte	0x00, 0xf0, 0x11, 0x00


	//----- nvinfo : EIATTR_KPARAM_INFO
	.align		4
.L_9:
        /*0018*/ 	.byte	0x04, 0x17
        /*001a*/ 	.short	(.L_11 - .L_10)
.L_10:
        /*001c*/ 	.word	0x00000000
        /*0020*/ 	.short	0x0003
        /*0022*/ 	.short	0x0014
        /*0024*/ 	.byte	0x00, 0xf0, 0x11, 0x00


	//----- nvinfo : EIATTR_KPARAM_INFO
	.align		4
.L_11:
        /*0028*/ 	.byte	0x04, 0x17
        /*002a*/ 	.short	(.L_13 - .L_12)
.L_12:
        /*002c*/ 	.word	0x00000000
        /*0030*/ 	.short	0x0002
        /*0032*/ 	.short	0x0010
        /*0034*/ 	.byte	0x00, 0xf0, 0x11, 0x00


	//----- nvinfo : EIATTR_KPARAM_INFO
	.align		4
.L_13:
        /*0038*/ 	.byte	0x04, 0x17
        /*003a*/ 	.short	(.L_15 - .L_14)
.L_14:
        /*003c*/ 	.word	0x00000000
        /*0040*/ 	.short	0x0001
        /*0042*/ 	.short	0x0008
        /*0044*/ 	.byte	0x00, 0xf5, 0x21, 0x00


	//----- nvinfo : EIATTR_KPARAM_INFO
	.align		4
.L_15:
        /*0048*/ 	.byte	0x04, 0x17
        /*004a*/ 	.short	(.L_17 - .L_16)
.L_16:
        /*004c*/ 	.word	0x00000000
        /*0050*/ 	.short	0x0000
        /*0052*/ 	.short	0x0000
        /*0054*/ 	.byte	0x00, 0xf5, 0x21, 0x00


	//----- nvinfo : EIATTR_SPARSE_MMA_MASK
	.align		4
.L_17:
        /*0058*/ 	.byte	0x03, 0x50
        /*005a*/ 	.short	0x0000


	//----- nvinfo : EIATTR_MAXREG_COUNT
	.align		4
        /*005c*/ 	.byte	0x03, 0x1b
        /*005e*/ 	.short	0x00ff


	//----- nvinfo : EIATTR_MERCURY_ISA_VERSION
	.align		4
        /*0060*/ 	.byte	0x03, 0x5f
        /*0062*/ 	.short	0x0101


	//----- nvinfo : EIATTR_VRC_CTA_INIT_COUNT
	.align		4
        /*0064*/ 	.byte	0x02, 0x4a
	.zero		1
	.zero		1


	//----- nvinfo : EIATTR_EXIT_INSTR_OFFSETS
	.align		4
        /*0068*/ 	.byte	0x04, 0x1c
        /*006a*/ 	.short	(.L_19 - .L_18)


	//   ....[0]....
.L_18:
        /*006c*/ 	.word	0x00000070


	//   ....[1]....
        /*0070*/ 	.word	0x00000110


	//   ....[2]....
        /*0074*/ 	.word	0x00000170


	//   ....[3]....
        /*0078*/ 	.word	0x000001b0


	//----- nvinfo : EIATTR_CBANK_PARAM_SIZE
	.align		4
.L_19:
        /*007c*/ 	.byte	0x03, 0x19
        /*007e*/ 	.short	0x001c


	//----- nvinfo : EIATTR_PARAM_CBANK
	.align		4
        /*0080*/ 	.byte	0x04, 0x0a
        /*0082*/ 	.short	(.L_21 - .L_20)
	.align		4
.L_20:
        /*0084*/ 	.word	index@(.nv.constant0._Z11clip_kernelPKfPfffi)
        /*0088*/ 	.short	0x0380
        /*008a*/ 	.short	0x001c


	//----- nvinfo : EIATTR_SW_WAR
	.align		4
.L_21:
        /*008c*/ 	.byte	0x04, 0x36
        /*008e*/ 	.short	(.L_23 - .L_22)
.L_22:
        /*0090*/ 	.word	0x00000008
.L_23:


//--------------------- .nv.callgraph             --------------------------
	.section	.nv.callgraph,"",@"SHT_CUDA_CALLGRAPH"
	.align	4
	.sectionentsize	8
	.align		4
        /*0000*/ 	.word	0x00000000
	.align		4
        /*0004*/ 	.word	0xffffffff
	.align		4
        /*0008*/ 	.word	0x00000000
	.align		4
        /*000c*/ 	.word	0xfffffffe
	.align		4
        /*0010*/ 	.word	0x00000000
	.align		4
        /*0014*/ 	.word	0xfffffffd
	.align		4
        /*0018*/ 	.word	0x00000000
	.align		4
        /*001c*/ 	.word	0xfffffffc


//--------------------- .text._Z11clip_kernelPKfPfffi --------------------------
	.section	.text._Z11clip_kernelPKfPfffi,"ax",@progbits
	.align	128
        .global         _Z11clip_kernelPKfPfffi
        .type           _Z11clip_kernelPKfPfffi,@function
        .size           _Z11clip_kernelPKfPfffi,(.L_x_1 - _Z11clip_kernelPKfPfffi)
        .other          _Z11clip_kernelPKfPfffi,@"STO_CUDA_ENTRY STV_DEFAULT"
_Z11clip_kernelPKfPfffi:
.text._Z11clip_kernelPKfPfffi:
[----:B------:R-:W-:Y:S01]  /*0000*/  LDC R1, c[0x0][0x37c] ;  /* 0x0000df00ff017b82 */ /* 0x000fe20000000800 */
[----:B------:R-:W0:Y:S01]  /*0010*/  S2R R7, SR_CTAID.X ;  /* 0x0000000000077919 */ /* 0x000e220000002500 */
[----:B------:R-:W0:Y:S01]  /*0020*/  LDCU UR4, c[0x0][0x360] ;  /* 0x00006c00ff0477ac */ /* 0x000e220008000800 */
[----:B------:R-:W0:Y:S01]  /*0030*/  S2R R0, SR_TID.X ;  /* 0x0000000000007919 */ /* 0x000e220000002100 */
[----:B------:R-:W1:Y:S01]  /*0040*/  LDCU UR5, c[0x0][0x398] ;  /* 0x00007300ff0577ac */ /* 0x000e620008000800 */
[----:B0-----:R-:W-:-:S05]  /*0050*/  IMAD R7, R7, UR4, R0 ;  /* 0x0000000407077c24 */ /* 0x001fca000f8e0200 */
[----:B-1----:R-:W-:-:S13]  /*0060*/  ISETP.GE.U32.AND P0, PT, R7, UR5, PT ;  /* 0x0000000507007c0c */ /* 0x002fda000bf06070 */
[----:B------:R-:W-:Y:S05]  /*0070*/  @P0 EXIT ;  /* 0x000000000000094d */ /* 0x000fea0003800000 */
[----:B------:R-:W0:Y:S01]  /*0080*/  LDC.64 R2, c[0x0][0x380] ;  /* 0x0000e000ff027b82 */ /* 0x000e220000000a00 */
[----:B------:R-:W1:Y:S07]  /*0090*/  LDCU.64 UR4, c[0x0][0x358] ;  /* 0x00006b00ff0477ac */ /* 0x000e6e0008000a00 */
[----:B------:R-:W2:Y:S01]  /*00a0*/  LDC R0, c[0x0][0x390] ;  /* 0x0000e400ff007b82 */ /* 0x000ea20000000800 */
[----:B0-----:R-:W-:-:S05]  /*00b0*/  IMAD.WIDE.U32 R2, R7, 0x4, R2 ;  /* 0x0000000407027825 */ /* 0x001fca00078e0002 */
[----:B-1----:R-:W2:Y:S02]  /*00c0*/  LDG.E R9, desc[UR4][R2.64] ;  /* 0x0000000402097981 */ /* 0x002ea4000c1e1900 */
[----:B--2---:R-:W-:-:S13]  /*00d0*/  FSETP.GEU.AND P0, PT, R9, R0, PT ;  /* 0x000000000900720b */ /* 0x004fda0003f0e000 */
[----:B------:R-:W0:Y:S02]  /*00e0*/  @!P0 LDC.64 R4, c[0x0][0x388] ;  /* 0x0000e200ff048b82 */ /* 0x000e240000000a00 */
[----:B0-----:R-:W-:-:S05]  /*00f0*/  @!P0 IMAD.WIDE.U32 R4, R7, 0x4, R4 ;  /* 0x0000000407048825 */ /* 0x001fca00078e0004 */
[----:B------:R0:W-:Y:S01]  /*0100*/  @!P0 STG.E desc[UR4][R4.64], R0 ;  /* 0x0000000004008986 */ /* 0x0001e2000c101904 */
[----:B------:R-:W-:Y:S05]  /*0110*/  @!P0 EXIT ;  /* 0x000000000000894d */ /* 0x000fea0003800000 */
[----:B0-----:R-:W0:Y:S02]  /*0120*/  LDC R0, c[0x0][0x394] ;  /* 0x0000e500ff007b82 */ /* 0x001e240000000800 */
[----:B0-----:R-:W-:-:S13]  /*0130*/  FSETP.GT.AND P0, PT, R9, R0, PT ;  /* 0x000000000900720b */ /* 0x001fda0003f04000 */
[----:B------:R-:W0:Y:S02]  /*0140*/  @P0 LDC.64 R2, c[0x0][0x388] ;  /* 0x0000e200ff020b82 */ /* 0x000e240000000a00 */
[----:B0-----:R-:W-:-:S05]  /*0150*/  @P0 IMAD.WIDE.U32 R2, R7, 0x4, R2 ;  /* 0x0000000407020825 */ /* 0x001fca00078e0002 */
[----:B------:R0:W-:Y:S01]  /*0160*/  @P0 STG.E desc[UR4][R2.64], R0 ;  /* 0x0000000002000986 */ /* 0x0001e2000c101904 */
[----:B------:R-:W-:Y:S05]  /*0170*/  @P0 EXIT ;  /* 0x000000000000094d */ /* 0x000fea0003800000 */
[----:B0-----:R-:W0:Y:S02]  /*0180*/  LDC.64 R2, c[0x0][0x388] ;  /* 0x0000e200ff027b82 */ /* 0x001e240000000a00 */
[----:B0-----:R-:W-:-:S05]  /*0190*/  IMAD.WIDE.U32 R2, R7, 0x4, R2 ;  /* 0x0000000407027825 */ /* 0x001fca00078e0002 */
[----:B------:R-:W-:Y:S01]  /*01a0*/  STG.E desc[UR4][R2.64], R9 ;  /* 0x0000000902007986 */ /* 0x000fe2000c101904 */
[----:B------:R-:W-:Y:S05]  /*01b0*/  EXIT ;  /* 0x000000000000794d */ /* 0x000fea0003800000 */
.L_x_0:
[----:B------:R-:W-:-:S00]  /*01c0*/  BRA `(.L_x_0) ;  /* 0xfffffffc00fc7947 */ /* 0x000fc0000383ffff */
[----:B------:R-:W-:-:S00]  /*01d0*/  NOP ;  /* 0x0000000000007918 */ /* 0x000fc00000000000 */
        /* <DEDUP_REMOVED lines=10> */
.L_x_1:


//--------------------- .nv.shared.reserved.0     --------------------------
	.section	.nv.shared.reserved.0,"aw",@nobits
	.weak		__nv_reservedSMEM_offset_0_alias
	.size		__nv_reservedSMEM_offset_0_alias, 0, 64
	.other		__nv_reservedSMEM_offset_0_alias,@"STO_CUDA_RESERVED_SHARED STV_DEFAULT"
__nv_reservedSMEM_offset_0_alias:
	.zero		0
	.zero		64


//--------------------- .nv.constant0._Z11clip_kernelPKfPfffi --------------------------
	.section	.nv.constant0._Z11clip_kernelPKfPfffi,"a",@progbits
	.sectionflags	@""
	.align	4
.nv.constant0._Z11clip_kernelPKfPfffi:
	.zero		924


//--------------------- SYMBOLS --------------------------

	.type		.nv.reservedSmem.offset0,@object
	.size		.nv.reservedSmem.offset0,0x4
